//
// Generated by NVIDIA NVVM Compiler
//
// Compiler Build ID: CL-36424714
// Cuda compilation tools, release 13.0, V13.0.88
// Based on NVVM 20.0.0
//

.version 9.0
.target sm_100
.address_size 64

	// .globl	_Z5hellov
.extern .func  (.param .b32 func_retval0) vprintf
(
	.param .b64 vprintf_param_0,
	.param .b64 vprintf_param_1
)
;
.global .align 1 .b8 $str[21] = {72, 101, 108, 108, 111, 32, 87, 111, 114, 108, 100, 32, 102, 114, 111, 109, 32, 37, 117, 10};

.visible .entry _Z5hellov()
{
	.local .align 8 .b8 	__local_depot0[8];
	.reg .b64 	%SP;
	.reg .b64 	%SPL;
	.reg .b32 	%r<10>;
	.reg .b64 	%rd<5>;

	mov.u64 	%SPL, __local_depot0;
	cvta.local.u64 	%SP, %SPL;
	add.u64 	%rd1, %SP, 0;
	add.u64 	%rd2, %SPL, 0;
	mov.u32 	%r1, %tid.z;
	mov.u32 	%r2, %ntid.y;
	mov.u32 	%r3, %ntid.x;
	mov.u32 	%r4, %tid.y;
	mov.u32 	%r5, %tid.x;
	mad.lo.s32 	%r6, %r1, %r2, %r4;
	mad.lo.s32 	%r7, %r6, %r3, %r5;
	st.local.u32 	[%rd2], %r7;
	mov.u64 	%rd3, $str;
	cvta.global.u64 	%rd4, %rd3;
	{ // callseq 0, 0
	.param .b64 param0;
	st.param.b64 	[param0], %rd4;
	.param .b64 param1;
	st.param.b64 	[param1], %rd1;
	.param .b32 retval0;
	call.uni (retval0), 
	vprintf, 
	(
	param0, 
	param1
	);
	ld.param.b32 	%r8, [retval0];
	} // callseq 0
	ret;

}


// ===== COMPILED SASS (sm_100) =====

	.target	sm_100

	.elftype	@"ET_EXEC"


//--------------------- .note.nv.tkinfo           --------------------------
	.section	.note.nv.tkinfo,"",@"SHT_NOTE"
	.sectionflags	@"SHF_NOTE_NV_TKINFO"
	.tkinfo
        /*0018*/ 	.word	0x00000002
        /*0030*/ 	.string	""
        /*0030*/ 	.string	"ptxas"
        /*0030*/ 	.string	"Cuda compilation tools, release 13.0, V13.0.88"
        /*0030*/ 	.string	"Build cuda_13.0.r13.0/compiler.36424714_0"
        /*0030*/ 	.string	"-arch sm_100 -m 64 "



//--------------------- .note.nv.cuinfo           --------------------------
	.section	.note.nv.cuinfo,"",@"SHT_NOTE"
	.sectionflags	@"SHF_NOTE_NV_CUINFO"
        /*0018*/ 	.short	0x0002
        /*001a*/ 	.short	0x0064
        /*001c*/ 	.short	0x0082
	.zero		2


//--------------------- .nv.info                  --------------------------
	.section	.nv.info,"",@"SHT_CUDA_INFO"
	.align	4


	//----- nvinfo : EIATTR_REGCOUNT
	.align		4
        /*0000*/ 	.byte	0x04, 0x2f
        /*0002*/ 	.short	(.L_2 - .L_1)
	.align		4
.L_1:
        /*0004*/ 	.word	index@(_Z5hellov)
        /*0008*/ 	.word	0x00000018


	//----- nvinfo : EIATTR_FRAME_SIZE
	.align		4
.L_2:
        /*000c*/ 	.byte	0x04, 0x11
        /*000e*/ 	.short	(.L_4 - .L_3)
	.align		4
.L_3:
        /*0010*/ 	.word	index@(_Z5hellov)
        /*0014*/ 	.word	0x00000008


	//----- nvinfo : EIATTR_MIN_STACK_SIZE
	.align		4
.L_4:
        /*0018*/ 	.byte	0x04, 0x12
        /*001a*/ 	.short	(.L_6 - .L_5)
	.align		4
.L_5:
        /*001c*/ 	.word	index@(_Z5hellov)
        /*0020*/ 	.word	0x00000008
.L_6:


//--------------------- .nv.compat                --------------------------
	.section	.nv.compat,"",@"SHT_CUDA_COMPAT_INFO"
	.align	4
        /*0000*/ 	.byte	0x02, 0x09, 0x00, 0x00, 0x02, 0x02, 0x01, 0x00, 0x02, 0x05, 0x05, 0x00, 0x03, 0x07, 0x01, 0x01
        /*0010*/ 	.byte	0x02, 0x03, 0x00, 0x00, 0x02, 0x06, 0x01, 0x00, 0x04, 0x0b, 0x08, 0x00, 0x09, 0x00, 0x00, 0x00
        /*0020*/ 	.byte	0x00, 0x00, 0x00, 0x00


//--------------------- .nv.info._Z5hellov        --------------------------
	.section	.nv.info._Z5hellov,"",@"SHT_CUDA_INFO"
	.sectionflags	@""
	.align	4


	//----- nvinfo : EIATTR_CUDA_API_VERSION
	.align		4
        /*0000*/ 	.byte	0x04, 0x37
        /*0002*/ 	.short	(.L_8 - .L_7)
.L_7:
        /*0004*/ 	.word	0x00000082


	//----- nvinfo : EIATTR_SPARSE_MMA_MASK
	.align		4
.L_8:
        /*0008*/ 	.byte	0x03, 0x50
        /*000a*/ 	.short	0x0000


	//----- nvinfo : EIATTR_MAXREG_COUNT
	.align		4
        /*000c*/ 	.byte	0x03, 0x1b
        /*000e*/ 	.short	0x00ff


	//----- nvinfo : EIATTR_EXTERNS
	.align		4
        /*0010*/ 	.byte	0x04, 0x0f
        /*0012*/ 	.short	(.L_10 - .L_9)


	//   ....[0]....
	.align		4
.L_9:
        /*0014*/ 	.word	index@(vprintf)


	//----- nvinfo : EIATTR_MERCURY_ISA_VERSION
	.align		4
.L_10:
        /*0018*/ 	.byte	0x03, 0x5f
        /*001a*/ 	.short	0x0101


	//----- nvinfo : EIATTR_VRC_CTA_INIT_COUNT
	.align		4
        /*001c*/ 	.byte	0x02, 0x4a
	.zero		1
	.zero		1


	//----- nvinfo : EIATTR_SYSCALL_OFFSETS
	.align		4
        /*0020*/ 	.byte	0x04, 0x46
        /*0022*/ 	.short	(.L_12 - .L_11)


	//   ....[0]....
.L_11:
        /*0024*/ 	.word	0x00000140


	//----- nvinfo : EIATTR_EXIT_INSTR_OFFSETS
	.align		4
.L_12:
        /*0028*/ 	.byte	0x04, 0x1c
        /*002a*/ 	.short	(.L_14 - .L_13)


	//   ....[0]....
.L_13:
        /*002c*/ 	.word	0x00000150


	//----- nvinfo : EIATTR_SW_WAR
	.align		4
.L_14:
        /*0030*/ 	.byte	0x04, 0x36
        /*0032*/ 	.short	(.L_16 - .L_15)
.L_15:
        /*0034*/ 	.word	0x00000008
.L_16:


//--------------------- .nv.callgraph             --------------------------
	.section	.nv.callgraph,"",@"SHT_CUDA_CALLGRAPH"
	.align	4
	.sectionentsize	8
	.align		4
        /*0000*/ 	.word	0x00000000
	.align		4
        /*0004*/ 	.word	0xffffffff
	.align		4
        /*0008*/ 	.word	index@(_Z5hellov)
	.align		4
        /*000c*/ 	.word	index@(vprintf)
	.align		4
        /*0010*/ 	.word	0x00000000
	.align		4
        /*0014*/ 	.word	0xfffffffe
	.align		4
        /*0018*/ 	.word	0x00000000
	.align		4
        /*001c*/ 	.word	0xfffffffd
	.align		4
        /*0020*/ 	.word	0x00000000
	.align		4
        /*0024*/ 	.word	0xfffffffc


//--------------------- .nv.constant4             --------------------------
	.section	.nv.constant4,"a",@progbits
	.align	8
	.align		8
.nv.constant4:
        /*0000*/ 	.dword	vprintf
	.align		8
        /*0008*/ 	.dword	$str


//--------------------- .text._Z5hellov           --------------------------
	.section	.text._Z5hellov,"ax",@progbits
	.align	128
        .global         _Z5hellov
        .type           _Z5hellov,@function
        .size           _Z5hellov,(.L_x_2 - _Z5hellov)
        .other          _Z5hellov,@"STO_CUDA_ENTRY STV_DEFAULT"
_Z5hellov:
.text._Z5hellov:
[----:B------:R-:W0:Y:S01]  /*0000*/  LDC R1, c[0x0][0x37c] ;  /* 0x0000df00ff017b82 */ /* 0x000e220000000800 */
[----:B------:R-:W1:Y:S01]  /*0010*/  S2R R0, SR_TID.Z ;  /* 0x0000000000007919 */ /* 0x000e620000002300 */
[----:B------:R-:W2:Y:S01]  /*0020*/  LDCU UR5, c[0x0][0x2fc] ;  /* 0x00005f80ff0577ac */ /* 0x000ea20008000800 */
[----:B------:R-:W-:Y:S01]  /*0030*/  MOV R2, 0x0 ;  /* 0x0000000000027802 */ /* 0x000fe20000000f00 */
[----:B0-----:R-:W-:Y:S01]  /*0040*/  VIADD R1, R1, 0xfffffff8 ;  /* 0xfffffff801017836 */ /* 0x001fe20000000000 */
[----:B------:R-:W1:Y:S01]  /*0050*/  S2R R3, SR_TID.Y ;  /* 0x0000000000037919 */ /* 0x000e620000002200 */
[----:B------:R-:W1:Y:S01]  /*0060*/  LDCU UR4, c[0x0][0x364] ;  /* 0x00006c80ff0477ac */ /* 0x000e620008000800 */
[----:B------:R-:W0:Y:S01]  /*0070*/  S2R R5, SR_TID.X ;  /* 0x0000000000057919 */ /* 0x000e220000002100 */
[----:B------:R-:W0:Y:S01]  /*0080*/  LDCU UR6, c[0x0][0x360] ;  /* 0x00006c00ff0677ac */ /* 0x000e220008000800 */
[----:B-1----:R-:W-:Y:S01]  /*0090*/  IMAD R0, R0, UR4, R3 ;  /* 0x0000000400007c24 */ /* 0x002fe2000f8e0203 */
[----:B------:R-:W1:Y:S01]  /*00a0*/  LDCU UR4, c[0x0][0x2f8] ;  /* 0x00005f00ff0477ac */ /* 0x000e620008000800 */
[----:B------:R-:W3:Y:S02]  /*00b0*/  LDC.64 R2, c[0x4][R2] ;  /* 0x0100000002027b82 */ /* 0x000ee40000000a00 */
[----:B0-----:R-:W-:Y:S01]  /*00c0*/  IMAD R0, R0, UR6, R5 ;  /* 0x0000000600007c24 */ /* 0x001fe2000f8e0205 */
[----:B------:R-:W0:Y:S04]  /*00d0*/  LDCU.64 UR6, c[0x4][0x8] ;  /* 0x01000100ff0677ac */ /* 0x000e280008000a00 */
[----:B------:R4:W-:Y:S01]  /*00e0*/  STL [R1], R0 ;  /* 0x0000000001007387 */ /* 0x0009e20000100800 */
[----:B-1----:R-:W-:Y:S01]  /*00f0*/  IADD3 R6, P0, PT, R1, UR4, RZ ;  /* 0x0000000401067c10 */ /* 0x002fe2000ff1e0ff */
[----:B0-----:R-:W-:Y:S01]  /*0100*/  IMAD.U32 R4, RZ, RZ, UR6 ;  /* 0x00000006ff047e24 */ /* 0x001fe2000f8e00ff */
[----:B------:R-:W-:-:S02]  /*0110*/  MOV R5, UR7 ;  /* 0x0000000700057c02 */ /* 0x000fc40008000f00 */
[----:B--2-4-:R-:W-:-:S09]  /*0120*/  IADD3.X R7, PT, PT, RZ, UR5, RZ, P0, !PT ;  /* 0x00000005ff077c10 */ /* 0x014fd200087fe4ff */
[----:B------:R-:W-:-:S07]  /*0130*/  LEPC R20, `(.L_x_0) ;  /* 0x000000001014794e */ /* 0x000fce0000000000 */
[----:B---3--:R-:W-:Y:S05]  /*0140*/  CALL.ABS.NOINC R2 ;  /* 0x0000000002007343 */ /* 0x008fea0003c00000 */
.L_x_0:
[----:B------:R-:W-:Y:S05]  /*0150*/  EXIT ;  /* 0x000000000000794d */ /* 0x000fea0003800000 */
.L_x_1:
[----:B------:R-:W-:-:S00]  /*0160*/  BRA `(.L_x_1) ;  /* 0xfffffffc00fc7947 */ /* 0x000fc0000383ffff */
[----:B------:R-:W-:-:S00]  /*0170*/  NOP ;  /* 0x0000000000007918 */ /* 0x000fc00000000000 */
        /* <DEDUP_REMOVED lines=8> */
.L_x_2:


//--------------------- .nv.global.init           --------------------------
	.section	.nv.global.init,"aw",@progbits
.nv.global.init:
	.type		$str,@object
	.size		$str,(.L_0 - $str)
$str:
        /*0000*/ 	.byte	0x48, 0x65, 0x6c, 0x6c, 0x6f, 0x20, 0x57, 0x6f, 0x72, 0x6c, 0x64, 0x20, 0x66, 0x72, 0x6f, 0x6d
        /*0010*/ 	.byte	0x20, 0x25, 0x75, 0x0a, 0x00
.L_0:


//--------------------- .nv.shared.reserved.0     --------------------------
	.section	.nv.shared.reserved.0,"aw",@nobits
	.weak		__nv_reservedSMEM_offset_0_alias
	.size		__nv_reservedSMEM_offset_0_alias, 0, 64
	.other		__nv_reservedSMEM_offset_0_alias,@"STO_CUDA_RESERVED_SHARED STV_DEFAULT"
__nv_reservedSMEM_offset_0_alias:
	.zero		0
	.zero		64


//--------------------- .nv.constant0._Z5hellov   --------------------------
	.section	.nv.constant0._Z5hellov,"a",@progbits
	.sectionflags	@""
	.align	4
.nv.constant0._Z5hellov:
	.zero		896


//--------------------- SYMBOLS --------------------------

	.type		.nv.reservedSmem.offset0,@object
	.size		.nv.reservedSmem.offset0,0x4
	.type		vprintf,@function
